//
// Generated by NVIDIA NVVM Compiler
//
// Compiler Build ID: CL-36424714
// Cuda compilation tools, release 13.0, V13.0.88
// Based on NVVM 20.0.0
//

.version 9.0
.target sm_100
.address_size 64

	// .globl	kernel
// _ZZ6kernelE7a_block has been demoted
// _ZZ6kernelE7b_block has been demoted

.visible .entry kernel(
	.param .u64 .ptr .align 1 kernel_param_0,
	.param .u64 .ptr .align 1 kernel_param_1,
	.param .u64 .ptr .align 1 kernel_param_2,
	.param .u32 kernel_param_3,
	.param .u32 kernel_param_4,
	.param .u32 kernel_param_5
)
{
	.reg .pred 	%p<7>;
	.reg .b32 	%r<78>;
	.reg .b32 	%f<368>;
	.reg .b64 	%rd<29>;
	// demoted variable
	.shared .align 4 .b8 _ZZ6kernelE7a_block[1024];
	// demoted variable
	.shared .align 4 .b8 _ZZ6kernelE7b_block[1024];
	ld.param.u64 	%rd4, [kernel_param_0];
	ld.param.u64 	%rd5, [kernel_param_1];
	ld.param.u64 	%rd3, [kernel_param_2];
	ld.param.u32 	%r36, [kernel_param_4];
	ld.param.u32 	%r37, [kernel_param_5];
	cvta.to.global.u64 	%rd1, %rd5;
	cvta.to.global.u64 	%rd2, %rd4;
	mov.u32 	%r1, %tid.x;
	mov.u32 	%r2, %tid.y;
	mov.u32 	%r38, %ctaid.y;
	shl.b32 	%r3, %r38, 4;
	mov.u32 	%r39, %ctaid.x;
	shl.b32 	%r4, %r39, 4;
	setp.lt.s32 	%p1, %r37, 1;
	mov.f32 	%f367, 0f00000000;
	@%p1 bra 	$L__BB0_9;
	add.s32 	%r41, %r3, %r2;
	mad.lo.s32 	%r5, %r37, %r41, %r1;
	shl.b32 	%r42, %r2, 6;
	mov.u32 	%r43, _ZZ6kernelE7a_block;
	add.s32 	%r6, %r43, %r42;
	shl.b32 	%r44, %r1, 2;
	add.s32 	%r7, %r6, %r44;
	add.s32 	%r8, %r4, %r1;
	mov.u32 	%r45, _ZZ6kernelE7b_block;
	add.s32 	%r10, %r45, %r44;
	add.s32 	%r9, %r10, %r42;
	add.s32 	%r11, %r37, -1;
	shr.u32 	%r46, %r11, 4;
	add.s32 	%r12, %r46, 1;
	setp.lt.u32 	%p2, %r37, 49;
	mov.f32 	%f367, 0f00000000;
	mov.b32 	%r76, 0;
	@%p2 bra 	$L__BB0_4;
	add.s32 	%r48, %r2, 16;
	mad.lo.s32 	%r49, %r36, %r48, %r1;
	add.s32 	%r74, %r49, %r4;
	shl.b32 	%r14, %r36, 6;
	add.s32 	%r50, %r2, 32;
	mad.lo.s32 	%r51, %r36, %r50, %r1;
	add.s32 	%r73, %r51, %r4;
	add.s32 	%r52, %r2, 48;
	mad.lo.s32 	%r53, %r36, %r52, %r1;
	add.s32 	%r72, %r53, %r4;
	mad.lo.s32 	%r54, %r2, %r36, %r1;
	add.s32 	%r71, %r54, %r4;
	and.b32  	%r55, %r12, 536870908;
	neg.s32 	%r69, %r55;
	mov.f32 	%f367, 0f00000000;
	mov.b32 	%r76, 0;
	mov.u32 	%r70, %r5;
$L__BB0_3:
	.pragma "nounroll";
	mul.wide.s32 	%rd6, %r70, 4;
	add.s64 	%rd7, %rd2, %rd6;
	ld.global.f32 	%f14, [%rd7];
	st.shared.f32 	[%r7], %f14;
	mul.wide.s32 	%rd8, %r71, 4;
	add.s64 	%rd9, %rd1, %rd8;
	ld.global.f32 	%f15, [%rd9];
	st.shared.f32 	[%r9], %f15;
	bar.sync 	0;
	ld.shared.f32 	%f16, [%r6];
	ld.shared.f32 	%f17, [%r10];
	fma.rn.f32 	%f18, %f16, %f17, %f367;
	ld.shared.f32 	%f19, [%r6+4];
	ld.shared.f32 	%f20, [%r10+64];
	fma.rn.f32 	%f21, %f19, %f20, %f18;
	ld.shared.f32 	%f22, [%r6+8];
	ld.shared.f32 	%f23, [%r10+128];
	fma.rn.f32 	%f24, %f22, %f23, %f21;
	ld.shared.f32 	%f25, [%r6+12];
	ld.shared.f32 	%f26, [%r10+192];
	fma.rn.f32 	%f27, %f25, %f26, %f24;
	ld.shared.f32 	%f28, [%r6+16];
	ld.shared.f32 	%f29, [%r10+256];
	fma.rn.f32 	%f30, %f28, %f29, %f27;
	ld.shared.f32 	%f31, [%r6+20];
	ld.shared.f32 	%f32, [%r10+320];
	fma.rn.f32 	%f33, %f31, %f32, %f30;
	ld.shared.f32 	%f34, [%r6+24];
	ld.shared.f32 	%f35, [%r10+384];
	fma.rn.f32 	%f36, %f34, %f35, %f33;
	ld.shared.f32 	%f37, [%r6+28];
	ld.shared.f32 	%f38, [%r10+448];
	fma.rn.f32 	%f39, %f37, %f38, %f36;
	ld.shared.f32 	%f40, [%r6+32];
	ld.shared.f32 	%f41, [%r10+512];
	fma.rn.f32 	%f42, %f40, %f41, %f39;
	ld.shared.f32 	%f43, [%r6+36];
	ld.shared.f32 	%f44, [%r10+576];
	fma.rn.f32 	%f45, %f43, %f44, %f42;
	ld.shared.f32 	%f46, [%r6+40];
	ld.shared.f32 	%f47, [%r10+640];
	fma.rn.f32 	%f48, %f46, %f47, %f45;
	ld.shared.f32 	%f49, [%r6+44];
	ld.shared.f32 	%f50, [%r10+704];
	fma.rn.f32 	%f51, %f49, %f50, %f48;
	ld.shared.f32 	%f52, [%r6+48];
	ld.shared.f32 	%f53, [%r10+768];
	fma.rn.f32 	%f54, %f52, %f53, %f51;
	ld.shared.f32 	%f55, [%r6+52];
	ld.shared.f32 	%f56, [%r10+832];
	fma.rn.f32 	%f57, %f55, %f56, %f54;
	ld.shared.f32 	%f58, [%r6+56];
	ld.shared.f32 	%f59, [%r10+896];
	fma.rn.f32 	%f60, %f58, %f59, %f57;
	ld.shared.f32 	%f61, [%r6+60];
	ld.shared.f32 	%f62, [%r10+960];
	fma.rn.f32 	%f63, %f61, %f62, %f60;
	bar.sync 	0;
	ld.global.f32 	%f64, [%rd7+64];
	st.shared.f32 	[%r7], %f64;
	mul.wide.s32 	%rd10, %r74, 4;
	add.s64 	%rd11, %rd1, %rd10;
	ld.global.f32 	%f65, [%rd11];
	st.shared.f32 	[%r9], %f65;
	bar.sync 	0;
	ld.shared.f32 	%f66, [%r6];
	ld.shared.f32 	%f67, [%r10];
	fma.rn.f32 	%f68, %f66, %f67, %f63;
	ld.shared.f32 	%f69, [%r6+4];
	ld.shared.f32 	%f70, [%r10+64];
	fma.rn.f32 	%f71, %f69, %f70, %f68;
	ld.shared.f32 	%f72, [%r6+8];
	ld.shared.f32 	%f73, [%r10+128];
	fma.rn.f32 	%f74, %f72, %f73, %f71;
	ld.shared.f32 	%f75, [%r6+12];
	ld.shared.f32 	%f76, [%r10+192];
	fma.rn.f32 	%f77, %f75, %f76, %f74;
	ld.shared.f32 	%f78, [%r6+16];
	ld.shared.f32 	%f79, [%r10+256];
	fma.rn.f32 	%f80, %f78, %f79, %f77;
	ld.shared.f32 	%f81, [%r6+20];
	ld.shared.f32 	%f82, [%r10+320];
	fma.rn.f32 	%f83, %f81, %f82, %f80;
	ld.shared.f32 	%f84, [%r6+24];
	ld.shared.f32 	%f85, [%r10+384];
	fma.rn.f32 	%f86, %f84, %f85, %f83;
	ld.shared.f32 	%f87, [%r6+28];
	ld.shared.f32 	%f88, [%r10+448];
	fma.rn.f32 	%f89, %f87, %f88, %f86;
	ld.shared.f32 	%f90, [%r6+32];
	ld.shared.f32 	%f91, [%r10+512];
	fma.rn.f32 	%f92, %f90, %f91, %f89;
	ld.shared.f32 	%f93, [%r6+36];
	ld.shared.f32 	%f94, [%r10+576];
	fma.rn.f32 	%f95, %f93, %f94, %f92;
	ld.shared.f32 	%f96, [%r6+40];
	ld.shared.f32 	%f97, [%r10+640];
	fma.rn.f32 	%f98, %f96, %f97, %f95;
	ld.shared.f32 	%f99, [%r6+44];
	ld.shared.f32 	%f100, [%r10+704];
	fma.rn.f32 	%f101, %f99, %f100, %f98;
	ld.shared.f32 	%f102, [%r6+48];
	ld.shared.f32 	%f103, [%r10+768];
	fma.rn.f32 	%f104, %f102, %f103, %f101;
	ld.shared.f32 	%f105, [%r6+52];
	ld.shared.f32 	%f106, [%r10+832];
	fma.rn.f32 	%f107, %f105, %f106, %f104;
	ld.shared.f32 	%f108, [%r6+56];
	ld.shared.f32 	%f109, [%r10+896];
	fma.rn.f32 	%f110, %f108, %f109, %f107;
	ld.shared.f32 	%f111, [%r6+60];
	ld.shared.f32 	%f112, [%r10+960];
	fma.rn.f32 	%f113, %f111, %f112, %f110;
	bar.sync 	0;
	ld.global.f32 	%f114, [%rd7+128];
	st.shared.f32 	[%r7], %f114;
	mul.wide.s32 	%rd12, %r73, 4;
	add.s64 	%rd13, %rd1, %rd12;
	ld.global.f32 	%f115, [%rd13];
	st.shared.f32 	[%r9], %f115;
	bar.sync 	0;
	ld.shared.f32 	%f116, [%r6];
	ld.shared.f32 	%f117, [%r10];
	fma.rn.f32 	%f118, %f116, %f117, %f113;
	ld.shared.f32 	%f119, [%r6+4];
	ld.shared.f32 	%f120, [%r10+64];
	fma.rn.f32 	%f121, %f119, %f120, %f118;
	ld.shared.f32 	%f122, [%r6+8];
	ld.shared.f32 	%f123, [%r10+128];
	fma.rn.f32 	%f124, %f122, %f123, %f121;
	ld.shared.f32 	%f125, [%r6+12];
	ld.shared.f32 	%f126, [%r10+192];
	fma.rn.f32 	%f127, %f125, %f126, %f124;
	ld.shared.f32 	%f128, [%r6+16];
	ld.shared.f32 	%f129, [%r10+256];
	fma.rn.f32 	%f130, %f128, %f129, %f127;
	ld.shared.f32 	%f131, [%r6+20];
	ld.shared.f32 	%f132, [%r10+320];
	fma.rn.f32 	%f133, %f131, %f132, %f130;
	ld.shared.f32 	%f134, [%r6+24];
	ld.shared.f32 	%f135, [%r10+384];
	fma.rn.f32 	%f136, %f134, %f135, %f133;
	ld.shared.f32 	%f137, [%r6+28];
	ld.shared.f32 	%f138, [%r10+448];
	fma.rn.f32 	%f139, %f137, %f138, %f136;
	ld.shared.f32 	%f140, [%r6+32];
	ld.shared.f32 	%f141, [%r10+512];
	fma.rn.f32 	%f142, %f140, %f141, %f139;
	ld.shared.f32 	%f143, [%r6+36];
	ld.shared.f32 	%f144, [%r10+576];
	fma.rn.f32 	%f145, %f143, %f144, %f142;
	ld.shared.f32 	%f146, [%r6+40];
	ld.shared.f32 	%f147, [%r10+640];
	fma.rn.f32 	%f148, %f146, %f147, %f145;
	ld.shared.f32 	%f149, [%r6+44];
	ld.shared.f32 	%f150, [%r10+704];
	fma.rn.f32 	%f151, %f149, %f150, %f148;
	ld.shared.f32 	%f152, [%r6+48];
	ld.shared.f32 	%f153, [%r10+768];
	fma.rn.f32 	%f154, %f152, %f153, %f151;
	ld.shared.f32 	%f155, [%r6+52];
	ld.shared.f32 	%f156, [%r10+832];
	fma.rn.f32 	%f157, %f155, %f156, %f154;
	ld.shared.f32 	%f158, [%r6+56];
	ld.shared.f32 	%f159, [%r10+896];
	fma.rn.f32 	%f160, %f158, %f159, %f157;
	ld.shared.f32 	%f161, [%r6+60];
	ld.shared.f32 	%f162, [%r10+960];
	fma.rn.f32 	%f163, %f161, %f162, %f160;
	bar.sync 	0;
	ld.global.f32 	%f164, [%rd7+192];
	st.shared.f32 	[%r7], %f164;
	mul.wide.s32 	%rd14, %r72, 4;
	add.s64 	%rd15, %rd1, %rd14;
	ld.global.f32 	%f165, [%rd15];
	st.shared.f32 	[%r9], %f165;
	bar.sync 	0;
	ld.shared.f32 	%f166, [%r6];
	ld.shared.f32 	%f167, [%r10];
	fma.rn.f32 	%f168, %f166, %f167, %f163;
	ld.shared.f32 	%f169, [%r6+4];
	ld.shared.f32 	%f170, [%r10+64];
	fma.rn.f32 	%f171, %f169, %f170, %f168;
	ld.shared.f32 	%f172, [%r6+8];
	ld.shared.f32 	%f173, [%r10+128];
	fma.rn.f32 	%f174, %f172, %f173, %f171;
	ld.shared.f32 	%f175, [%r6+12];
	ld.shared.f32 	%f176, [%r10+192];
	fma.rn.f32 	%f177, %f175, %f176, %f174;
	ld.shared.f32 	%f178, [%r6+16];
	ld.shared.f32 	%f179, [%r10+256];
	fma.rn.f32 	%f180, %f178, %f179, %f177;
	ld.shared.f32 	%f181, [%r6+20];
	ld.shared.f32 	%f182, [%r10+320];
	fma.rn.f32 	%f183, %f181, %f182, %f180;
	ld.shared.f32 	%f184, [%r6+24];
	ld.shared.f32 	%f185, [%r10+384];
	fma.rn.f32 	%f186, %f184, %f185, %f183;
	ld.shared.f32 	%f187, [%r6+28];
	ld.shared.f32 	%f188, [%r10+448];
	fma.rn.f32 	%f189, %f187, %f188, %f186;
	ld.shared.f32 	%f190, [%r6+32];
	ld.shared.f32 	%f191, [%r10+512];
	fma.rn.f32 	%f192, %f190, %f191, %f189;
	ld.shared.f32 	%f193, [%r6+36];
	ld.shared.f32 	%f194, [%r10+576];
	fma.rn.f32 	%f195, %f193, %f194, %f192;
	ld.shared.f32 	%f196, [%r6+40];
	ld.shared.f32 	%f197, [%r10+640];
	fma.rn.f32 	%f198, %f196, %f197, %f195;
	ld.shared.f32 	%f199, [%r6+44];
	ld.shared.f32 	%f200, [%r10+704];
	fma.rn.f32 	%f201, %f199, %f200, %f198;
	ld.shared.f32 	%f202, [%r6+48];
	ld.shared.f32 	%f203, [%r10+768];
	fma.rn.f32 	%f204, %f202, %f203, %f201;
	ld.shared.f32 	%f205, [%r6+52];
	ld.shared.f32 	%f206, [%r10+832];
	fma.rn.f32 	%f207, %f205, %f206, %f204;
	ld.shared.f32 	%f208, [%r6+56];
	ld.shared.f32 	%f209, [%r10+896];
	fma.rn.f32 	%f210, %f208, %f209, %f207;
	ld.shared.f32 	%f211, [%r6+60];
	ld.shared.f32 	%f212, [%r10+960];
	fma.rn.f32 	%f367, %f211, %f212, %f210;
	bar.sync 	0;
	add.s32 	%r76, %r76, 64;
	add.s32 	%r74, %r74, %r14;
	add.s32 	%r73, %r73, %r14;
	add.s32 	%r72, %r72, %r14;
	add.s32 	%r71, %r71, %r14;
	add.s32 	%r70, %r70, 64;
	add.s32 	%r69, %r69, 4;
	setp.ne.s32 	%p3, %r69, 0;
	@%p3 bra 	$L__BB0_3;
$L__BB0_4:
	and.b32  	%r56, %r12, 3;
	setp.eq.s32 	%p4, %r56, 0;
	@%p4 bra 	$L__BB0_9;
	setp.eq.s32 	%p5, %r56, 1;
	@%p5 bra 	$L__BB0_7;
	add.s32 	%r57, %r5, %r76;
	mul.wide.s32 	%rd16, %r57, 4;
	add.s64 	%rd17, %rd2, %rd16;
	ld.global.f32 	%f214, [%rd17];
	st.shared.f32 	[%r7], %f214;
	add.s32 	%r58, %r76, %r2;
	mad.lo.s32 	%r59, %r58, %r36, %r8;
	mul.wide.s32 	%rd18, %r59, 4;
	add.s64 	%rd19, %rd1, %rd18;
	ld.global.f32 	%f215, [%rd19];
	st.shared.f32 	[%r9], %f215;
	bar.sync 	0;
	ld.shared.f32 	%f216, [%r6];
	ld.shared.f32 	%f217, [%r10];
	fma.rn.f32 	%f218, %f216, %f217, %f367;
	ld.shared.f32 	%f219, [%r6+4];
	ld.shared.f32 	%f220, [%r10+64];
	fma.rn.f32 	%f221, %f219, %f220, %f218;
	ld.shared.f32 	%f222, [%r6+8];
	ld.shared.f32 	%f223, [%r10+128];
	fma.rn.f32 	%f224, %f222, %f223, %f221;
	ld.shared.f32 	%f225, [%r6+12];
	ld.shared.f32 	%f226, [%r10+192];
	fma.rn.f32 	%f227, %f225, %f226, %f224;
	ld.shared.f32 	%f228, [%r6+16];
	ld.shared.f32 	%f229, [%r10+256];
	fma.rn.f32 	%f230, %f228, %f229, %f227;
	ld.shared.f32 	%f231, [%r6+20];
	ld.shared.f32 	%f232, [%r10+320];
	fma.rn.f32 	%f233, %f231, %f232, %f230;
	ld.shared.f32 	%f234, [%r6+24];
	ld.shared.f32 	%f235, [%r10+384];
	fma.rn.f32 	%f236, %f234, %f235, %f233;
	ld.shared.f32 	%f237, [%r6+28];
	ld.shared.f32 	%f238, [%r10+448];
	fma.rn.f32 	%f239, %f237, %f238, %f236;
	ld.shared.f32 	%f240, [%r6+32];
	ld.shared.f32 	%f241, [%r10+512];
	fma.rn.f32 	%f242, %f240, %f241, %f239;
	ld.shared.f32 	%f243, [%r6+36];
	ld.shared.f32 	%f244, [%r10+576];
	fma.rn.f32 	%f245, %f243, %f244, %f242;
	ld.shared.f32 	%f246, [%r6+40];
	ld.shared.f32 	%f247, [%r10+640];
	fma.rn.f32 	%f248, %f246, %f247, %f245;
	ld.shared.f32 	%f249, [%r6+44];
	ld.shared.f32 	%f250, [%r10+704];
	fma.rn.f32 	%f251, %f249, %f250, %f248;
	ld.shared.f32 	%f252, [%r6+48];
	ld.shared.f32 	%f253, [%r10+768];
	fma.rn.f32 	%f254, %f252, %f253, %f251;
	ld.shared.f32 	%f255, [%r6+52];
	ld.shared.f32 	%f256, [%r10+832];
	fma.rn.f32 	%f257, %f255, %f256, %f254;
	ld.shared.f32 	%f258, [%r6+56];
	ld.shared.f32 	%f259, [%r10+896];
	fma.rn.f32 	%f260, %f258, %f259, %f257;
	ld.shared.f32 	%f261, [%r6+60];
	ld.shared.f32 	%f262, [%r10+960];
	fma.rn.f32 	%f263, %f261, %f262, %f260;
	bar.sync 	0;
	ld.global.f32 	%f264, [%rd17+64];
	st.shared.f32 	[%r7], %f264;
	add.s32 	%r60, %r58, 16;
	mad.lo.s32 	%r61, %r60, %r36, %r8;
	mul.wide.s32 	%rd20, %r61, 4;
	add.s64 	%rd21, %rd1, %rd20;
	ld.global.f32 	%f265, [%rd21];
	st.shared.f32 	[%r9], %f265;
	bar.sync 	0;
	ld.shared.f32 	%f266, [%r6];
	ld.shared.f32 	%f267, [%r10];
	fma.rn.f32 	%f268, %f266, %f267, %f263;
	ld.shared.f32 	%f269, [%r6+4];
	ld.shared.f32 	%f270, [%r10+64];
	fma.rn.f32 	%f271, %f269, %f270, %f268;
	ld.shared.f32 	%f272, [%r6+8];
	ld.shared.f32 	%f273, [%r10+128];
	fma.rn.f32 	%f274, %f272, %f273, %f271;
	ld.shared.f32 	%f275, [%r6+12];
	ld.shared.f32 	%f276, [%r10+192];
	fma.rn.f32 	%f277, %f275, %f276, %f274;
	ld.shared.f32 	%f278, [%r6+16];
	ld.shared.f32 	%f279, [%r10+256];
	fma.rn.f32 	%f280, %f278, %f279, %f277;
	ld.shared.f32 	%f281, [%r6+20];
	ld.shared.f32 	%f282, [%r10+320];
	fma.rn.f32 	%f283, %f281, %f282, %f280;
	ld.shared.f32 	%f284, [%r6+24];
	ld.shared.f32 	%f285, [%r10+384];
	fma.rn.f32 	%f286, %f284, %f285, %f283;
	ld.shared.f32 	%f287, [%r6+28];
	ld.shared.f32 	%f288, [%r10+448];
	fma.rn.f32 	%f289, %f287, %f288, %f286;
	ld.shared.f32 	%f290, [%r6+32];
	ld.shared.f32 	%f291, [%r10+512];
	fma.rn.f32 	%f292, %f290, %f291, %f289;
	ld.shared.f32 	%f293, [%r6+36];
	ld.shared.f32 	%f294, [%r10+576];
	fma.rn.f32 	%f295, %f293, %f294, %f292;
	ld.shared.f32 	%f296, [%r6+40];
	ld.shared.f32 	%f297, [%r10+640];
	fma.rn.f32 	%f298, %f296, %f297, %f295;
	ld.shared.f32 	%f299, [%r6+44];
	ld.shared.f32 	%f300, [%r10+704];
	fma.rn.f32 	%f301, %f299, %f300, %f298;
	ld.shared.f32 	%f302, [%r6+48];
	ld.shared.f32 	%f303, [%r10+768];
	fma.rn.f32 	%f304, %f302, %f303, %f301;
	ld.shared.f32 	%f305, [%r6+52];
	ld.shared.f32 	%f306, [%r10+832];
	fma.rn.f32 	%f307, %f305, %f306, %f304;
	ld.shared.f32 	%f308, [%r6+56];
	ld.shared.f32 	%f309, [%r10+896];
	fma.rn.f32 	%f310, %f308, %f309, %f307;
	ld.shared.f32 	%f311, [%r6+60];
	ld.shared.f32 	%f312, [%r10+960];
	fma.rn.f32 	%f367, %f311, %f312, %f310;
	bar.sync 	0;
	add.s32 	%r76, %r76, 32;
$L__BB0_7:
	and.b32  	%r62, %r11, 16;
	setp.ne.s32 	%p6, %r62, 0;
	@%p6 bra 	$L__BB0_9;
	add.s32 	%r63, %r5, %r76;
	mul.wide.s32 	%rd22, %r63, 4;
	add.s64 	%rd23, %rd2, %rd22;
	ld.global.f32 	%f313, [%rd23];
	st.shared.f32 	[%r7], %f313;
	add.s32 	%r64, %r76, %r2;
	mad.lo.s32 	%r65, %r64, %r36, %r8;
	mul.wide.s32 	%rd24, %r65, 4;
	add.s64 	%rd25, %rd1, %rd24;
	ld.global.f32 	%f314, [%rd25];
	st.shared.f32 	[%r9], %f314;
	bar.sync 	0;
	ld.shared.f32 	%f315, [%r6];
	ld.shared.f32 	%f316, [%r10];
	fma.rn.f32 	%f317, %f315, %f316, %f367;
	ld.shared.f32 	%f318, [%r6+4];
	ld.shared.f32 	%f319, [%r10+64];
	fma.rn.f32 	%f320, %f318, %f319, %f317;
	ld.shared.f32 	%f321, [%r6+8];
	ld.shared.f32 	%f322, [%r10+128];
	fma.rn.f32 	%f323, %f321, %f322, %f320;
	ld.shared.f32 	%f324, [%r6+12];
	ld.shared.f32 	%f325, [%r10+192];
	fma.rn.f32 	%f326, %f324, %f325, %f323;
	ld.shared.f32 	%f327, [%r6+16];
	ld.shared.f32 	%f328, [%r10+256];
	fma.rn.f32 	%f329, %f327, %f328, %f326;
	ld.shared.f32 	%f330, [%r6+20];
	ld.shared.f32 	%f331, [%r10+320];
	fma.rn.f32 	%f332, %f330, %f331, %f329;
	ld.shared.f32 	%f333, [%r6+24];
	ld.shared.f32 	%f334, [%r10+384];
	fma.rn.f32 	%f335, %f333, %f334, %f332;
	ld.shared.f32 	%f336, [%r6+28];
	ld.shared.f32 	%f337, [%r10+448];
	fma.rn.f32 	%f338, %f336, %f337, %f335;
	ld.shared.f32 	%f339, [%r6+32];
	ld.shared.f32 	%f340, [%r10+512];
	fma.rn.f32 	%f341, %f339, %f340, %f338;
	ld.shared.f32 	%f342, [%r6+36];
	ld.shared.f32 	%f343, [%r10+576];
	fma.rn.f32 	%f344, %f342, %f343, %f341;
	ld.shared.f32 	%f345, [%r6+40];
	ld.shared.f32 	%f346, [%r10+640];
	fma.rn.f32 	%f347, %f345, %f346, %f344;
	ld.shared.f32 	%f348, [%r6+44];
	ld.shared.f32 	%f349, [%r10+704];
	fma.rn.f32 	%f350, %f348, %f349, %f347;
	ld.shared.f32 	%f351, [%r6+48];
	ld.shared.f32 	%f352, [%r10+768];
	fma.rn.f32 	%f353, %f351, %f352, %f350;
	ld.shared.f32 	%f354, [%r6+52];
	ld.shared.f32 	%f355, [%r10+832];
	fma.rn.f32 	%f356, %f354, %f355, %f353;
	ld.shared.f32 	%f357, [%r6+56];
	ld.shared.f32 	%f358, [%r10+896];
	fma.rn.f32 	%f359, %f357, %f358, %f356;
	ld.shared.f32 	%f360, [%r6+60];
	ld.shared.f32 	%f361, [%r10+960];
	fma.rn.f32 	%f367, %f360, %f361, %f359;
	bar.sync 	0;
$L__BB0_9:
	cvta.to.global.u64 	%rd26, %rd3;
	add.s32 	%r66, %r3, %r2;
	add.s32 	%r67, %r4, %r1;
	mad.lo.s32 	%r68, %r36, %r66, %r67;
	mul.wide.s32 	%rd27, %r68, 4;
	add.s64 	%rd28, %rd26, %rd27;
	st.global.f32 	[%rd28], %f367;
	ret;

}


// ===== COMPILED SASS (sm_100) =====

	.target	sm_100

	.elftype	@"ET_EXEC"


//--------------------- .note.nv.tkinfo           --------------------------
	.section	.note.nv.tkinfo,"",@"SHT_NOTE"
	.sectionflags	@"SHF_NOTE_NV_TKINFO"
	.tkinfo
        /*0018*/ 	.word	0x00000002
        /*0030*/ 	.string	""
        /*0030*/ 	.string	"ptxas"
        /*0030*/ 	.string	"Cuda compilation tools, release 13.0, V13.0.88"
        /*0030*/ 	.string	"Build cuda_13.0.r13.0/compiler.36424714_0"
        /*0030*/ 	.string	"-arch sm_100 -m 64 "



//--------------------- .note.nv.cuinfo           --------------------------
	.section	.note.nv.cuinfo,"",@"SHT_NOTE"
	.sectionflags	@"SHF_NOTE_NV_CUINFO"
        /*0018*/ 	.short	0x0002
        /*001a*/ 	.short	0x0064
        /*001c*/ 	.short	0x0082
	.zero		2


//--------------------- .nv.info                  --------------------------
	.section	.nv.info,"",@"SHT_CUDA_INFO"
	.align	4


	//----- nvinfo : EIATTR_REGCOUNT
	.align		4
        /*0000*/ 	.byte	0x04, 0x2f
        /*0002*/ 	.short	(.L_1 - .L_0)
	.align		4
.L_0:
        /*0004*/ 	.word	index@(kernel)
        /*0008*/ 	.word	0x00000020


	//----- nvinfo : EIATTR_FRAME_SIZE
	.align		4
.L_1:
        /*000c*/ 	.byte	0x04, 0x11
        /*000e*/ 	.short	(.L_3 - .L_2)
	.align		4
.L_2:
        /*0010*/ 	.word	index@(kernel)
        /*0014*/ 	.word	0x00000000


	//----- nvinfo : EIATTR_MIN_STACK_SIZE
	.align		4
.L_3:
        /*0018*/ 	.byte	0x04, 0x12
        /*001a*/ 	.short	(.L_5 - .L_4)
	.align		4
.L_4:
        /*001c*/ 	.word	index@(kernel)
        /*0020*/ 	.word	0x00000000
.L_5:


//--------------------- .nv.compat                --------------------------
	.section	.nv.compat,"",@"SHT_CUDA_COMPAT_INFO"
	.align	4
        /*0000*/ 	.byte	0x02, 0x09, 0x00, 0x00, 0x02, 0x02, 0x01, 0x00, 0x02, 0x05, 0x05, 0x00, 0x03, 0x07, 0x01, 0x01
        /*0010*/ 	.byte	0x02, 0x03, 0x00, 0x00, 0x02, 0x06, 0x01, 0x00, 0x04, 0x0b, 0x08, 0x00, 0x09, 0x00, 0x00, 0x00
        /*0020*/ 	.byte	0x00, 0x00, 0x00, 0x00


//--------------------- .nv.info.kernel           --------------------------
	.section	.nv.info.kernel,"",@"SHT_CUDA_INFO"
	.sectionflags	@""
	.align	4


	//----- nvinfo : EIATTR_CUDA_API_VERSION
	.align		4
        /*0000*/ 	.byte	0x04, 0x37
        /*0002*/ 	.short	(.L_7 - .L_6)
.L_6:
        /*0004*/ 	.word	0x00000082


	//----- nvinfo : EIATTR_KPARAM_INFO
	.align		4
.L_7:
        /*0008*/ 	.byte	0x04, 0x17
        /*000a*/ 	.short	(.L_9 - .L_8)
.L_8:
        /*000c*/ 	.word	0x00000000
        /*0010*/ 	.short	0x0005
        /*0012*/ 	.short	0x0020
        /*0014*/ 	.byte	0x00, 0xf0, 0x11, 0x00


	//----- nvinfo : EIATTR_KPARAM_INFO
	.align		4
.L_9:
        /*0018*/ 	.byte	0x04, 0x17
        /*001a*/ 	.short	(.L_11 - .L_10)
.L_10:
        /*001c*/ 	.word	0x00000000
        /*0020*/ 	.short	0x0004
        /*0022*/ 	.short	0x001c
        /*0024*/ 	.byte	0x00, 0xf0, 0x11, 0x00


	//----- nvinfo : EIATTR_KPARAM_INFO
	.align		4
.L_11:
        /*0028*/ 	.byte	0x04, 0x17
        /*002a*/ 	.short	(.L_13 - .L_12)
.L_12:
        /*002c*/ 	.word	0x00000000
        /*0030*/ 	.short	0x0003
        /*0032*/ 	.short	0x0018
        /*0034*/ 	.byte	0x00, 0xf0, 0x11, 0x00


	//----- nvinfo : EIATTR_KPARAM_INFO
	.align		4
.L_13:
        /*0038*/ 	.byte	0x04, 0x17
        /*003a*/ 	.short	(.L_15 - .L_14)
.L_14:
        /*003c*/ 	.word	0x00000000
        /*0040*/ 	.short	0x0002
        /*0042*/ 	.short	0x0010
        /*0044*/ 	.byte	0x00, 0xf5, 0x21, 0x00


	//----- nvinfo : EIATTR_KPARAM_INFO
	.align		4
.L_15:
        /*0048*/ 	.byte	0x04, 0x17
        /*004a*/ 	.short	(.L_17 - .L_16)
.L_16:
        /*004c*/ 	.word	0x00000000
        /*0050*/ 	.short	0x0001
        /*0052*/ 	.short	0x0008
        /*0054*/ 	.byte	0x00, 0xf5, 0x21, 0x00


	//----- nvinfo : EIATTR_KPARAM_INFO
	.align		4
.L_17:
        /*0058*/ 	.byte	0x04, 0x17
        /*005a*/ 	.short	(.L_19 - .L_18)
.L_18:
        /*005c*/ 	.word	0x00000000
        /*0060*/ 	.short	0x0000
        /*0062*/ 	.short	0x0000
        /*0064*/ 	.byte	0x00, 0xf5, 0x21, 0x00


	//----- nvinfo : EIATTR_SPARSE_MMA_MASK
	.align		4
.L_19:
        /*0068*/ 	.byte	0x03, 0x50
        /*006a*/ 	.short	0x0000


	//----- nvinfo : EIATTR_MAXREG_COUNT
	.align		4
        /*006c*/ 	.byte	0x03, 0x1b
        /*006e*/ 	.short	0x00ff


	//----- nvinfo : EIATTR_NUM_BARRIERS
	.align		4
        /*0070*/ 	.byte	0x02, 0x4c
        /*0072*/ 	.byte	0x01
	.zero		1


	//----- nvinfo : EIATTR_MERCURY_ISA_VERSION
	.align		4
        /*0074*/ 	.byte	0x03, 0x5f
        /*0076*/ 	.short	0x0101


	//----- nvinfo : EIATTR_VRC_CTA_INIT_COUNT
	.align		4
        /*0078*/ 	.byte	0x02, 0x4a
	.zero		1
	.zero		1


	//----- nvinfo : EIATTR_EXIT_INSTR_OFFSETS
	.align		4
        /*007c*/ 	.byte	0x04, 0x1c
        /*007e*/ 	.short	(.L_21 - .L_20)


	//   ....[0]....
.L_20:
        /*0080*/ 	.word	0x00001840


	//----- nvinfo : EIATTR_CBANK_PARAM_SIZE
	.align		4
.L_21:
        /*0084*/ 	.byte	0x03, 0x19
        /*0086*/ 	.short	0x0024


	//----- nvinfo : EIATTR_PARAM_CBANK
	.align		4
        /*0088*/ 	.byte	0x04, 0x0a
        /*008a*/ 	.short	(.L_23 - .L_22)
	.align		4
.L_22:
        /*008c*/ 	.word	index@(.nv.constant0.kernel)
        /*0090*/ 	.short	0x0380
        /*0092*/ 	.short	0x0024


	//----- nvinfo : EIATTR_SW_WAR
	.align		4
.L_23:
        /*0094*/ 	.byte	0x04, 0x36
        /*0096*/ 	.short	(.L_25 - .L_24)
.L_24:
        /*0098*/ 	.word	0x00000008
.L_25:


//--------------------- .nv.callgraph             --------------------------
	.section	.nv.callgraph,"",@"SHT_CUDA_CALLGRAPH"
	.align	4
	.sectionentsize	8
	.align		4
        /*0000*/ 	.word	0x00000000
	.align		4
        /*0004*/ 	.word	0xffffffff
	.align		4
        /*0008*/ 	.word	0x00000000
	.align		4
        /*000c*/ 	.word	0xfffffffe
	.align		4
        /*0010*/ 	.word	0x00000000
	.align		4
        /*0014*/ 	.word	0xfffffffd
	.align		4
        /*0018*/ 	.word	0x00000000
	.align		4
        /*001c*/ 	.word	0xfffffffc


//--------------------- .text.kernel              --------------------------
	.section	.text.kernel,"ax",@progbits
	.align	128
        .global         kernel
        .type           kernel,@function
        .size           kernel,(.L_x_5 - kernel)
        .other          kernel,@"STO_CUDA_ENTRY STV_DEFAULT"
kernel:
.text.kernel:
[----:B------:R-:W-:Y:S01]  /*0000*/  LDC R1, c[0x0][0x37c] ;  /* 0x0000df00ff017b82 */ /* 0x000fe20000000800 */
[----:B------:R-:W0:Y:S01]  /*0010*/  LDCU UR12, c[0x0][0x3a0] ;  /* 0x00007400ff0c77ac */ /* 0x000e220008000800 */
[----:B------:R-:W1:Y:S01]  /*0020*/  S2R R17, SR_TID.X ;  /* 0x0000000000117919 */ /* 0x000e620000002100 */
[----:B------:R-:W-:Y:S01]  /*0030*/  HFMA2 R24, -RZ, RZ, 0, 0 ;  /* 0x00000000ff187431 */ /* 0x000fe200000001ff */
[----:B------:R-:W2:Y:S01]  /*0040*/  LDCU.64 UR10, c[0x0][0x358] ;  /* 0x00006b00ff0a77ac */ /* 0x000ea20008000a00 */
[----:B------:R-:W3:Y:S01]  /*0050*/  S2R R0, SR_TID.Y ;  /* 0x0000000000007919 */ /* 0x000ee20000002200 */
[----:B------:R-:W4:Y:S01]  /*0060*/  S2R R3, SR_CTAID.Y ;  /* 0x0000000000037919 */ /* 0x000f220000002600 */
[----:B------:R-:W1:Y:S01]  /*0070*/  S2R R2, SR_CTAID.X ;  /* 0x0000000000027919 */ /* 0x000e620000002500 */
[----:B0-----:R-:W-:-:S09]  /*0080*/  UISETP.GE.AND UP0, UPT, UR12, 0x1, UPT ;  /* 0x000000010c00788c */ /* 0x001fd2000bf06270 */
[----:B--2---:R-:W-:Y:S05]  /*0090*/  BRA.U !UP0, `(.L_x_0) ;  /* 0x0000001508cc7547 */ /* 0x004fea000b800000 */
[----:B------:R-:W0:Y:S01]  /*00a0*/  S2UR UR8, SR_CgaCtaId ;  /* 0x00000000000879c3 */ /* 0x000e220000008800 */
[----:B------:R-:W-:Y:S01]  /*00b0*/  UMOV UR4, 0x400 ;  /* 0x0000040000047882 */ /* 0x000fe20000000000 */
[----:B------:R-:W-:Y:S01]  /*00c0*/  UISETP.GE.U32.AND UP1, UPT, UR12, 0x31, UPT ;  /* 0x000000310c00788c */ /* 0x000fe2000bf26070 */
[----:B---34-:R-:W-:Y:S01]  /*00d0*/  LEA R4, R3, R0, 0x4 ;  /* 0x0000000003047211 */ /* 0x018fe200078e20ff */
[----:B------:R-:W-:Y:S01]  /*00e0*/  UIADD3 UR6, UPT, UPT, UR4, 0x400, URZ ;  /* 0x0000040004067890 */ /* 0x000fe2000fffe0ff */
[----:B------:R-:W-:Y:S01]  /*00f0*/  MOV R24, RZ ;  /* 0x000000ff00187202 */ /* 0x000fe20000000f00 */
[----:B------:R-:W-:Y:S02]  /*0100*/  UIADD3 UR9, UPT, UPT, UR12, -0x1, URZ ;  /* 0xffffffff0c097890 */ /* 0x000fe4000fffe0ff */
[----:B-1----:R-:W-:Y:S02]  /*0110*/  IMAD R21, R4, UR12, R17 ;  /* 0x0000000c04157c24 */ /* 0x002fe4000f8e0211 */
[----:B------:R-:W-:-:S02]  /*0120*/  ULEA.HI UR7, UR9, 0x1, URZ, 0x1c ;  /* 0x0000000109077891 */ /* 0x000fc4000f8fe0ff */
[----:B0-----:R-:W-:Y:S02]  /*0130*/  ULEA UR5, UR8, UR4, 0x18 ;  /* 0x0000000408057291 */ /* 0x001fe4000f8ec0ff */
[----:B------:R-:W-:Y:S01]  /*0140*/  ULEA UR6, UR8, UR6, 0x18 ;  /* 0x0000000608067291 */ /* 0x000fe2000f8ec0ff */
[----:B------:R-:W-:Y:S01]  /*0150*/  UMOV UR4, URZ ;  /* 0x000000ff00047c82 */ /* 0x000fe20008000000 */
[----:B------:R-:W-:Y:S02]  /*0160*/  ULOP3.LUT UP0, UR8, UR7, 0x3, URZ, 0xc0, !UPT ;  /* 0x0000000307087892 */ /* 0x000fe4000f80c0ff */
[----:B------:R-:W-:Y:S02]  /*0170*/  LEA R16, R0, UR5, 0x6 ;  /* 0x0000000500107c11 */ /* 0x000fe4000f8e30ff */
[C---:B------:R-:W-:Y:S02]  /*0180*/  LEA R19, R17.reuse, UR6, 0x2 ;  /* 0x0000000611137c11 */ /* 0x040fe4000f8e10ff */
[----:B------:R-:W-:-:S02]  /*0190*/  LEA R20, R17, R16, 0x2 ;  /* 0x0000001011147211 */ /* 0x000fc400078e10ff */
[----:B------:R-:W-:Y:S01]  /*01a0*/  LEA R18, R0, R19, 0x6 ;  /* 0x0000001300127211 */ /* 0x000fe200078e30ff */
[----:B------:R-:W-:Y:S06]  /*01b0*/  BRA.U !UP1, `(.L_x_1) ;  /* 0x0000000d09247547 */ /* 0x000fec000b800000 */
[----:B------:R-:W0:Y:S01]  /*01c0*/  LDC R12, c[0x0][0x39c] ;  /* 0x0000e700ff0c7b82 */ /* 0x000e220000000800 */
[C---:B------:R-:W-:Y:S01]  /*01d0*/  IADD3 R4, PT, PT, R0.reuse, 0x10, RZ ;  /* 0x0000001000047810 */ /* 0x040fe20007ffe0ff */
[----:B------:R-:W-:Y:S01]  /*01e0*/  ULOP3.LUT UR7, UR7, 0x1ffffffc, URZ, 0xc0, !UPT ;  /* 0x1ffffffc07077892 */ /* 0x000fe2000f8ec0ff */
[C---:B------:R-:W-:Y:S01]  /*01f0*/  IADD3 R5, PT, PT, R0.reuse, 0x20, RZ ;  /* 0x0000002000057810 */ /* 0x040fe20007ffe0ff */
[----:B------:R-:W-:Y:S01]  /*0200*/  UMOV UR4, URZ ;  /* 0x000000ff00047c82 */ /* 0x000fe20008000000 */
[----:B------:R-:W-:Y:S01]  /*0210*/  IADD3 R6, PT, PT, R0, 0x30, RZ ;  /* 0x0000003000067810 */ /* 0x000fe20007ffe0ff */
[----:B------:R-:W-:Y:S01]  /*0220*/  UIADD3 UR7, UPT, UPT, -UR7, URZ, URZ ;  /* 0x000000ff07077290 */ /* 0x000fe2000fffe1ff */
[----:B------:R-:W-:Y:S02]  /*0230*/  MOV R24, RZ ;  /* 0x000000ff00187202 */ /* 0x000fe40000000f00 */
[----:B------:R-:W-:Y:S01]  /*0240*/  MOV R13, R21 ;  /* 0x00000015000d7202 */ /* 0x000fe20000000f00 */
[----:B0-----:R-:W-:-:S02]  /*0250*/  IMAD R27, R4, R12, R17 ;  /* 0x0000000c041b7224 */ /* 0x001fc400078e0211 */
[-CC-:B------:R-:W-:Y:S02]  /*0260*/  IMAD R5, R5, R12.reuse, R17.reuse ;  /* 0x0000000c05057224 */ /* 0x180fe400078e0211 */
[-CC-:B------:R-:W-:Y:S01]  /*0270*/  IMAD R23, R6, R12.reuse, R17.reuse ;  /* 0x0000000c06177224 */ /* 0x180fe200078e0211 */
[----:B------:R-:W-:Y:S01]  /*0280*/  LEA R27, R2, R27, 0x4 ;  /* 0x0000001b021b7211 */ /* 0x000fe200078e20ff */
[----:B------:R-:W-:Y:S01]  /*0290*/  IMAD R15, R0, R12, R17 ;  /* 0x0000000c000f7224 */ /* 0x000fe200078e0211 */
[C---:B------:R-:W-:Y:S02]  /*02a0*/  LEA R25, R2.reuse, R5, 0x4 ;  /* 0x0000000502197211 */ /* 0x040fe400078e20ff */
[C---:B------:R-:W-:Y:S02]  /*02b0*/  LEA R23, R2.reuse, R23, 0x4 ;  /* 0x0000001702177211 */ /* 0x040fe400078e20ff */
[----:B------:R-:W-:-:S07]  /*02c0*/  LEA R15, R2, R15, 0x4 ;  /* 0x0000000f020f7211 */ /* 0x000fce00078e20ff */
.L_x_2:
[----:B------:R-:W0:Y:S08]  /*02d0*/  LDC.64 R28, c[0x0][0x380] ;  /* 0x0000e000ff1c7b82 */ /* 0x000e300000000a00 */
[----:B------:R-:W1:Y:S01]  /*02e0*/  LDC.64 R8, c[0x0][0x388] ;  /* 0x0000e200ff087b82 */ /* 0x000e620000000a00 */
[----:B0-----:R-:W-:-:S05]  /*02f0*/  IMAD.WIDE R28, R13, 0x4, R28 ;  /* 0x000000040d1c7825 */ /* 0x001fca00078e021c */
[----:B------:R-:W2:Y:S01]  /*0300*/  LDG.E R14, desc[UR10][R28.64] ;  /* 0x0000000a1c0e7981 */ /* 0x000ea2000c1e1900 */
[----:B-1----:R-:W-:-:S06]  /*0310*/  IMAD.WIDE R10, R15, 0x4, R8 ;  /* 0x000000040f0a7825 */ /* 0x002fcc00078e0208 */
[----:B------:R-:W3:Y:S04]  /*0320*/  LDG.E R11, desc[UR10][R10.64] ;  /* 0x0000000a0a0b7981 */ /* 0x000ee8000c1e1900 */
[----:B--2---:R-:W-:Y:S04]  /*0330*/  STS [R20], R14 ;  /* 0x0000000e14007388 */ /* 0x004fe80000000800 */
[----:B---3--:R-:W-:Y:S01]  /*0340*/  STS [R18], R11 ;  /* 0x0000000b12007388 */ /* 0x008fe20000000800 */
[----:B------:R-:W-:Y:S06]  /*0350*/  BAR.SYNC.DEFER_BLOCKING 0x0 ;  /* 0x0000000000007b1d */ /* 0x000fec0000010000 */
[----:B------:R-:W-:Y:S04]  /*0360*/  LDS R22, [R19] ;  /* 0x0000000013167984 */ /* 0x000fe80000000800 */
[----:B------:R-:W0:Y:S04]  /*0370*/  LDS.128 R4, [R16] ;  /* 0x0000000010047984 */ /* 0x000e280000000c00 */
[----:B------:R-:W1:Y:S04]  /*0380*/  LDS R26, [R19+0x40] ;  /* 0x00004000131a7984 */ /* 0x000e680000000800 */
[----:B------:R-:W-:Y:S04]  /*0390*/  LDS R10, [R19+0x100] ;  /* 0x00010000130a7984 */ /* 0x000fe80000000800 */
[----:B------:R-:W-:Y:S01]  /*03a0*/  LDS R14, [R19+0x140] ;  /* 0x00014000130e7984 */ /* 0x000fe20000000800 */
[----:B0-----:R-:W-:-:S03]  /*03b0*/  FFMA R4, R4, R22, R24 ;  /* 0x0000001604047223 */ /* 0x001fc60000000018 */
[----:B------:R-:W0:Y:S04]  /*03c0*/  LDS R22, [R19+0x80] ;  /* 0x0000800013167984 */ /* 0x000e280000000800 */
[----:B------:R-:W2:Y:S01]  /*03d0*/  LDS R24, [R19+0xc0] ;  /* 0x0000c00013187984 */ /* 0x000ea20000000800 */
[----:B-1----:R-:W-:-:S04]  /*03e0*/  FFMA R5, R26, R5, R4 ;  /* 0x000000051a057223 */ /* 0x002fc80000000004 */
[----:B0-----:R-:W-:-:S04]  /*03f0*/  FFMA R6, R22, R6, R5 ;  /* 0x0000000616067223 */ /* 0x001fc80000000005 */
[----:B--2---:R-:W-:Y:S02]  /*0400*/  FFMA R11, R24, R7, R6 ;  /* 0x00000007180b7223 */ /* 0x004fe40000000006 */
[----:B------:R-:W0:Y:S02]  /*0410*/  LDS.128 R4, [R16+0x10] ;  /* 0x0000100010047984 */ /* 0x000e240000000c00 */
[----:B0-----:R-:W-:Y:S02]  /*0420*/  FFMA R4, R4, R10, R11 ;  /* 0x0000000a04047223 */ /* 0x001fe4000000000b */
[----:B------:R-:W0:Y:S04]  /*0430*/  LDS R10, [R19+0x180] ;  /* 0x00018000130a7984 */ /* 0x000e280000000800 */
[----:B------:R-:W1:Y:S01]  /*0440*/  LDS R11, [R19+0x1c0] ;  /* 0x0001c000130b7984 */ /* 0x000e620000000800 */
[----:B------:R-:W-:-:S03]  /*0450*/  FFMA R5, R14, R5, R4 ;  /* 0x000000050e057223 */ /* 0x000fc60000000004 */
[----:B------:R-:W-:Y:S01]  /*0460*/  LDS R14, [R19+0x240] ;  /* 0x00024000130e7984 */ /* 0x000fe20000000800 */
[----:B0-----:R-:W-:-:S03]  /*0470*/  FFMA R6, R10, R6, R5 ;  /* 0x000000060a067223 */ /* 0x001fc60000000005 */
[----:B------:R-:W-:Y:S01]  /*0480*/  LDS R10, [R19+0x200] ;  /* 0x00020000130a7984 */ /* 0x000fe20000000800 */
[----:B-1----:R-:W-:-:S03]  /*0490*/  FFMA R11, R11, R7, R6 ;  /* 0x000000070b0b7223 */ /* 0x002fc60000000006 */
        /* <DEDUP_REMOVED lines=11> */
[----:B------:R-:W0:Y:S02]  /*0550*/  LDS R10, [R19+0x380] ;  /* 0x00038000130a7984 */ /* 0x000e240000000800 */
[----:B------:R-:W-:-:S04]  /*0560*/  FFMA R5, R14, R5, R4 ;  /* 0x000000050e057223 */ /* 0x000fc80000000004 */
[----:B0-----:R-:W-:Y:S02]  /*0570*/  FFMA R6, R10, R6, R5 ;  /* 0x000000060a067223 */ /* 0x001fe40000000005 */
[----:B------:R-:W0:Y:S01]  /*0580*/  LDS R5, [R19+0x3c0] ;  /* 0x0003c00013057984 */ /* 0x000e220000000800 */
[----:B------:R-:W-:Y:S01]  /*0590*/  BAR.SYNC.DEFER_BLOCKING 0x0 ;  /* 0x0000000000007b1d */ /* 0x000fe20000010000 */
[----:B------:R-:W-:-:S05]  /*05a0*/  IMAD.WIDE R10, R27, 0x4, R8 ;  /* 0x000000041b0a7825 */ /* 0x000fca00078e0208 */
[----:B------:R-:W2:Y:S04]  /*05b0*/  LDG.E R22, desc[UR10][R28.64+0x40] ;  /* 0x0000400a1c167981 */ /* 0x000ea8000c1e1900 */
[----:B------:R-:W3:Y:S01]  /*05c0*/  LDG.E R11, desc[UR10][R10.64] ;  /* 0x0000000a0a0b7981 */ /* 0x000ee2000c1e1900 */
[----:B0-----:R-:W-:-:S03]  /*05d0*/  FFMA R14, R5, R7, R6 ;  /* 0x00000007050e7223 */ /* 0x001fc60000000006 */
[----:B--2---:R-:W-:Y:S04]  /*05e0*/  STS [R20], R22 ;  /* 0x0000001614007388 */ /* 0x004fe80000000800 */
[----:B---3--:R-:W-:Y:S01]  /*05f0*/  STS [R18], R11 ;  /* 0x0000000b12007388 */ /* 0x008fe20000000800 */
[----:B------:R-:W-:Y:S06]  /*0600*/  BAR.SYNC.DEFER_BLOCKING 0x0 ;  /* 0x0000000000007b1d */ /* 0x000fec0000010000 */
[----:B------:R-:W-:Y:S04]  /*0610*/  LDS R24, [R19] ;  /* 0x0000000013187984 */ /* 0x000fe80000000800 */
[----:B------:R-:W0:Y:S04]  /*0620*/  LDS.128 R4, [R16] ;  /* 0x0000000010047984 */ /* 0x000e280000000c00 */
[----:B------:R-:W1:Y:S04]  /*0630*/  LDS R26, [R19+0x40] ;  /* 0x00004000131a7984 */ /* 0x000e680000000800 */
[----:B------:R-:W-:Y:S01]  /*0640*/  LDS R10, [R19+0x100] ;  /* 0x00010000130a7984 */ /* 0x000fe20000000800 */
[----:B0-----:R-:W-:-:S03]  /*0650*/  FFMA R4, R4, R24, R14 ;  /* 0x0000001804047223 */ /* 0x001fc6000000000e */
[----:B------:R-:W0:Y:S04]  /*0660*/  LDS R14, [R19+0x80] ;  /* 0x00008000130e7984 */ /* 0x000e280000000800 */
[----:B------:R-:W2:Y:S01]  /*0670*/  LDS R24, [R19+0xc0] ;  /* 0x0000c00013187984 */ /* 0x000ea20000000800 */
[----:B-1----:R-:W-:-:S04]  /*0680*/  FFMA R5, R26, R5, R4 ;  /* 0x000000051a057223 */ /* 0x002fc80000000004 */
[----:B0-----:R-:W-:Y:S02]  /*0690*/  FFMA R6, R14, R6, R5 ;  /* 0x000000060e067223 */ /* 0x001fe40000000005 */
[----:B------:R-:W-:Y:S02]  /*06a0*/  LDS R14, [R19+0x140] ;  /* 0x00014000130e7984 */ /* 0x000fe40000000800 */
        /* <DEDUP_REMOVED lines=62> */
[----:B------:R-:W0:Y:S01]  /*0a90*/  LDS.128 R4, [R16+0x30] ;  /* 0x0000300010047984 */ /* 0x000e220000000c00 */
[----:B------:R-:W-:-:S04]  /*0aa0*/  IMAD.WIDE R8, R23, 0x4, R8 ;  /* 0x0000000417087825 */ /* 0x000fc800078e0208 */
[----:B0-----:R-:W-:Y:S02]  /*0ab0*/  FFMA R10, R4, R10, R11 ;  /* 0x0000000a040a7223 */ /* 0x001fe4000000000b */
[----:B------:R-:W0:Y:S04]  /*0ac0*/  LDS R11, [R19+0x340] ;  /* 0x00034000130b7984 */ /* 0x000e280000000800 */
[----:B------:R-:W1:Y:S01]  /*0ad0*/  LDS R4, [R19+0x3c0] ;  /* 0x0003c00013047984 */ /* 0x000e620000000800 */
[----:B------:R-:W-:Y:S06]  /*0ae0*/  BAR.SYNC.DEFER_BLOCKING 0x0 ;  /* 0x0000000000007b1d */ /* 0x000fec0000010000 */
[----:B------:R-:W2:Y:S04]  /*0af0*/  LDG.E R29, desc[UR10][R28.64+0xc0] ;  /* 0x0000c00a1c1d7981 */ /* 0x000ea8000c1e1900 */
[----:B------:R-:W3:Y:S01]  /*0b00*/  LDG.E R26, desc[UR10][R8.64] ;  /* 0x0000000a081a7981 */ /* 0x000ee2000c1e1900 */
[----:B0-----:R-:W-:-:S04]  /*0b10*/  FFMA R5, R11, R5, R10 ;  /* 0x000000050b057223 */ /* 0x001fc8000000000a */
[----:B------:R-:W-:-:S04]  /*0b20*/  FFMA R5, R14, R6, R5 ;  /* 0x000000060e057223 */ /* 0x000fc80000000005 */
[----:B-1----:R-:W-:Y:S01]  /*0b30*/  FFMA R5, R4, R7, R5 ;  /* 0x0000000704057223 */ /* 0x002fe20000000005 */
[----:B------:R-:W-:-:S04]  /*0b40*/  UIADD3 UR7, UPT, UPT, UR7, 0x4, URZ ;  /* 0x0000000407077890 */ /* 0x000fc8000fffe0ff */
[----:B------:R-:W-:Y:S01]  /*0b50*/  UISETP.NE.AND UP1, UPT, UR7, URZ, UPT ;  /* 0x000000ff0700728c */ /* 0x000fe2000bf25270 */
[----:B------:R-:W-:Y:S02]  /*0b60*/  IADD3 R13, PT, PT, R13, 0x40, RZ ;  /* 0x000000400d0d7810 */ /* 0x000fe40007ffe0ff */
[C---:B------:R-:W-:Y:S02]  /*0b70*/  LEA R27, R12.reuse, R27, 0x6 ;  /* 0x0000001b0c1b7211 */ /* 0x040fe400078e30ff */
[C---:B------:R-:W-:Y:S02]  /*0b80*/  LEA R25, R12.reuse, R25, 0x6 ;  /* 0x000000190c197211 */ /* 0x040fe400078e30ff */
[C---:B------:R-:W-:Y:S02]  /*0b90*/  LEA R23, R12.reuse, R23, 0x6 ;  /* 0x000000170c177211 */ /* 0x040fe400078e30ff */
[----:B------:R-:W-:Y:S01]  /*0ba0*/  LEA R15, R12, R15, 0x6 ;  /* 0x0000000f0c0f7211 */ /* 0x000fe200078e30ff */
[----:B------:R-:W-:Y:S01]  /*0bb0*/  UIADD3 UR4, UPT, UPT, UR4, 0x40, URZ ;  /* 0x0000004004047890 */ /* 0x000fe2000fffe0ff */
[----:B--2---:R-:W-:Y:S04]  /*0bc0*/  STS [R20], R29 ;  /* 0x0000001d14007388 */ /* 0x004fe80000000800 */
[----:B---3--:R-:W-:Y:S01]  /*0bd0*/  STS [R18], R26 ;  /* 0x0000001a12007388 */ /* 0x008fe20000000800 */
[----:B------:R-:W-:Y:S06]  /*0be0*/  BAR.SYNC.DEFER_BLOCKING 0x0 ;  /* 0x0000000000007b1d */ /* 0x000fec0000010000 */
[----:B------:R-:W-:Y:S04]  /*0bf0*/  LDS R22, [R19] ;  /* 0x0000000013167984 */ /* 0x000fe80000000800 */
[----:B------:R-:W0:Y:S04]  /*0c00*/  LDS.128 R8, [R16] ;  /* 0x0000000010087984 */ /* 0x000e280000000c00 */
[----:B------:R-:W1:Y:S04]  /*0c10*/  LDS R24, [R19+0x40] ;  /* 0x0000400013187984 */ /* 0x000e680000000800 */
[----:B------:R-:W2:Y:S04]  /*0c20*/  LDS R14, [R19+0x80] ;  /* 0x00008000130e7984 */ /* 0x000ea80000000800 */
[----:B------:R-:W-:Y:S01]  /*0c30*/  LDS R29, [R19+0x180] ;  /* 0x00018000131d7984 */ /* 0x000fe20000000800 */
[----:B0-----:R-:W-:-:S03]  /*0c40*/  FFMA R5, R8, R22, R5 ;  /* 0x0000001608057223 */ /* 0x001fc60000000005 */
[----:B------:R-:W0:Y:S01]  /*0c50*/  LDS R8, [R19+0xc0] ;  /* 0x0000c00013087984 */ /* 0x000e220000000800 */
[----:B-1----:R-:W-:-:S03]  /*0c60*/  FFMA R9, R24, R9, R5 ;  /* 0x0000000918097223 */ /* 0x002fc60000000005 */
[----:B------:R-:W-:Y:S04]  /*0c70*/  LDS R24, [R19+0x100] ;  /* 0x0001000013187984 */ /* 0x000fe80000000800 */
[----:B------:R-:W1:Y:S04]  /*0c80*/  LDS.128 R4, [R16+0x10] ;  /* 0x0000100010047984 */ /* 0x000e680000000c00 */
[----:B------:R-:W3:Y:S01]  /*0c90*/  LDS R22, [R19+0x140] ;  /* 0x0001400013167984 */ /* 0x000ee20000000800 */
[----:B--2---:R-:W-:-:S03]  /*0ca0*/  FFMA R9, R14, R10, R9 ;  /* 0x0000000a0e097223 */ /* 0x004fc60000000009 */
[----:B------:R-:W-:Y:S01]  /*0cb0*/  LDS R14, [R19+0x240] ;  /* 0x00024000130e7984 */ /* 0x000fe20000000800 */
[----:B0-----:R-:W-:-:S04]  /*0cc0*/  FFMA R9, R8, R11, R9 ;  /* 0x0000000b08097223 */ /* 0x001fc80000000009 */
[----:B-1----:R-:W-:Y:S02]  /*0cd0*/  FFMA R9, R4, R24, R9 ;  /* 0x0000001804097223 */ /* 0x002fe40000000009 */
[----:B------:R-:W0:Y:S02]  /*0ce0*/  LDS R4, [R19+0x1c0] ;  /* 0x0001c00013047984 */ /* 0x000e240000000800 */
[----:B---3--:R-:W-:Y:S02]  /*0cf0*/  FFMA R22, R22, R5, R9 ;  /* 0x0000000516167223 */ /* 0x008fe40000000009 */
[----:B------:R-:W-:Y:S04]  /*0d00*/  LDS R24, [R19+0x200] ;  /* 0x0002000013187984 */ /* 0x000fe80000000800 */
[----:B------:R-:W1:Y:S01]  /*0d10*/  LDS.128 R8, [R16+0x20] ;  /* 0x0000200010087984 */ /* 0x000e620000000c00 */
[----:B------:R-:W-:-:S03]  /*0d20*/  FFMA R5, R29, R6, R22 ;  /* 0x000000061d057223 */ /* 0x000fc60000000016 */
[----:B------:R-:W2:Y:S01]  /*0d30*/  LDS R29, [R19+0x280] ;  /* 0x00028000131d7984 */ /* 0x000ea20000000800 */
[----:B0-----:R-:W-:-:S04]  /*0d40*/  FFMA R5, R4, R7, R5 ;  /* 0x0000000704057223 */ /* 0x001fc80000000005 */
[----:B-1----:R-:W-:Y:S02]  /*0d50*/  FFMA R5, R8, R24, R5 ;  /* 0x0000001808057223 */ /* 0x002fe40000000005 */
[----:B------:R-:W0:Y:S02]  /*0d60*/  LDS R8, [R19+0x2c0] ;  /* 0x0002c00013087984 */ /* 0x000e240000000800 */
[----:B------:R-:W-:Y:S02]  /*0d70*/  FFMA R14, R14, R9, R5 ;  /* 0x000000090e0e7223 */ /* 0x000fe40000000005 */
[----:B------:R-:W-:Y:S04]  /*0d80*/  LDS R9, [R19+0x300] ;  /* 0x0003000013097984 */ /* 0x000fe80000000800 */
[----:B------:R-:W1:Y:S01]  /*0d90*/  LDS.128 R4, [R16+0x30] ;  /* 0x0000300010047984 */ /* 0x000e620000000c00 */
[----:B--2---:R-:W-:-:S03]  /*0da0*/  FFMA R29, R29, R10, R14 ;  /* 0x0000000a1d1d7223 */ /* 0x004fc6000000000e */
[----:B------:R-:W2:Y:S04]  /*0db0*/  LDS R10, [R19+0x340] ;  /* 0x00034000130a7984 */ /* 0x000ea80000000800 */
[----:B------:R-:W3:Y:S04]  /*0dc0*/  LDS R14, [R19+0x380] ;  /* 0x00038000130e7984 */ /* 0x000ee80000000800 */
[----:B------:R-:W4:Y:S01]  /*0dd0*/  LDS R24, [R19+0x3c0] ;  /* 0x0003c00013187984 */ /* 0x000f220000000800 */
[----:B0-----:R-:W-:-:S04]  /*0de0*/  FFMA R11, R8, R11, R29 ;  /* 0x0000000b080b7223 */ /* 0x001fc8000000001d */
[----:B-1----:R-:W-:-:S04]  /*0df0*/  FFMA R4, R4, R9, R11 ;  /* 0x0000000904047223 */ /* 0x002fc8000000000b */
[----:B--2---:R-:W-:-:S04]  /*0e00*/  FFMA R5, R10, R5, R4 ;  /* 0x000000050a057223 */ /* 0x004fc80000000004 */
[----:B---3--:R-:W-:-:S04]  /*0e10*/  FFMA R5, R14, R6, R5 ;  /* 0x000000060e057223 */ /* 0x008fc80000000005 */
[----:B----4-:R-:W-:Y:S01]  /*0e20*/  FFMA R24, R24, R7, R5 ;  /* 0x0000000718187223 */ /* 0x010fe20000000005 */
[----:B------:R-:W-:Y:S06]  /*0e30*/  BAR.SYNC.DEFER_BLOCKING 0x0 ;  /* 0x0000000000007b1d */ /* 0x000fec0000010000 */
[----:B------:R-:W-:Y:S05]  /*0e40*/  BRA.U UP1, `(.L_x_2) ;  /* 0xfffffff501207547 */ /* 0x000fea000b83ffff */
.L_x_1:
[----:B------:R-:W-:Y:S01]  /*0e50*/  LEA R22, R2, R17, 0x4 ;  /* 0x0000001102167211 */ /* 0x000fe200078e20ff */
[----:B------:R-:W-:Y:S06]  /*0e60*/  BRA.U !UP0, `(.L_x_0) ;  /* 0x0000000908587547 */ /* 0x000fec000b800000 */
[----:B------:R-:W-:Y:S02]  /*0e70*/  UISETP.NE.AND UP1, UPT, UR8, 0x1, UPT ;  /* 0x000000010800788c */ /* 0x000fe4000bf25270 */
[----:B------:R-:W-:-:S07]  /*0e80*/  ULOP3.LUT UP0, URZ, UR9, 0x10, URZ, 0xc0, !UPT ;  /* 0x0000001009ff7892 */ /* 0x000fce000f80c0ff */
[----:B------:R-:W-:Y:S05]  /*0e90*/  BRA.U !UP1, `(.L_x_3) ;  /* 0x0000000509807547 */ /* 0x000fea000b800000 */
[----:B------:R-:W0:Y:S01]  /*0ea0*/  LDC.64 R26, c[0x0][0x380] ;  /* 0x0000e000ff1a7b82 */ /* 0x000e220000000a00 */
[----:B------:R-:W1:Y:S01]  /*0eb0*/  LDCU UR5, c[0x0][0x39c] ;  /* 0x00007380ff0577ac */ /* 0x000e620008000800 */
[----:B------:R-:W-:Y:S02]  /*0ec0*/  IADD3 R15, PT, PT, R0, UR4, RZ ;  /* 0x00000004000f7c10 */ /* 0x000fe4000fffe0ff */
[----:B------:R-:W-:-:S04]  /*0ed0*/  IADD3 R5, PT, PT, R21, UR4, RZ ;  /* 0x0000000415057c10 */ /* 0x000fc8000fffe0ff */
[----:B------:R-:W2:Y:S01]  /*0ee0*/  LDC.64 R12, c[0x0][0x388] ;  /* 0x0000e200ff0c7b82 */ /* 0x000ea20000000a00 */
[----:B-1----:R-:W-:Y:S02]  /*0ef0*/  IMAD R7, R15, UR5, R22 ;  /* 0x000000050f077c24 */ /* 0x002fe4000f8e0216 */
[----:B0-----:R-:W-:-:S04]  /*0f00*/  IMAD.WIDE R26, R5, 0x4, R26 ;  /* 0x00000004051a7825 */ /* 0x001fc800078e021a */
[----:B--2---:R-:W-:Y:S02]  /*0f10*/  IMAD.WIDE R4, R7, 0x4, R12 ;  /* 0x0000000407047825 */ /* 0x004fe400078e020c */
[----:B------:R-:W2:Y:S04]  /*0f20*/  LDG.E R7, desc[UR10][R26.64] ;  /* 0x0000000a1a077981 */ /* 0x000ea8000c1e1900 */
[----:B------:R-:W3:Y:S01]  /*0f30*/  LDG.E R25, desc[UR10][R4.64] ;  /* 0x0000000a04197981 */ /* 0x000ee2000c1e1900 */
[----:B------:R-:W-:-:S03]  /*0f40*/  IADD3 R15, PT, PT, R15, 0x10, RZ ;  /* 0x000000100f0f7810 */ /* 0x000fc60007ffe0ff */
[----:B--2---:R-:W-:Y:S04]  /*0f50*/  STS [R20], R7 ;  /* 0x0000000714007388 */ /* 0x004fe80000000800 */
[----:B---3--:R-:W-:Y:S01]  /*0f60*/  STS [R18], R25 ;  /* 0x0000001912007388 */ /* 0x008fe20000000800 */
[----:B------:R-:W-:Y:S06]  /*0f70*/  BAR.SYNC.DEFER_BLOCKING 0x0 ;  /* 0x0000000000007b1d */ /* 0x000fec0000010000 */
[----:B------:R-:W-:Y:S04]  /*0f80*/  LDS R29, [R19] ;  /* 0x00000000131d7984 */ /* 0x000fe80000000800 */
[----:B------:R-:W0:Y:S04]  /*0f90*/  LDS.128 R8, [R16] ;  /* 0x0000000010087984 */ /* 0x000e280000000c00 */
[----:B------:R-:W1:Y:S04]  /*0fa0*/  LDS R6, [R19+0x40] ;  /* 0x0000400013067984 */ /* 0x000e680000000800 */
[----:B------:R-:W2:Y:S04]  /*0fb0*/  LDS R23, [R19+0x80] ;  /* 0x0000800013177984 */ /* 0x000ea80000000800 */
[----:B------:R-:W-:Y:S04]  /*0fc0*/  LDS R28, [R19+0x100] ;  /* 0x00010000131c7984 */ /* 0x000fe80000000800 */
[----:B------:R-:W-:Y:S01]  /*0fd0*/  LDS R14, [R19+0x140] ;  /* 0x00014000130e7984 */ /* 0x000fe20000000800 */
[----:B0-----:R-:W-:-:S03]  /*0fe0*/  FFMA R24, R8, R29, R24 ;  /* 0x0000001d08187223 */ /* 0x001fc60000000018 */
[----:B------:R-:W0:Y:S01]  /*0ff0*/  LDS R8, [R19+0xc0] ;  /* 0x0000c00013087984 */ /* 0x000e220000000800 */
[----:B-1----:R-:W-:-:S03]  /*1000*/  FFMA R24, R6, R9, R24 ;  /* 0x0000000906187223 */ /* 0x002fc60000000018 */
[----:B------:R-:W1:Y:S01]  /*1010*/  LDS.128 R4, [R16+0x10] ;  /* 0x0000100010047984 */ /* 0x000e620000000c00 */
[----:B--2---:R-:W-:-:S03]  /*1020*/  FFMA R9, R23, R10, R24 ;  /* 0x0000000a17097223 */ /* 0x004fc60000000018 */
[----:B------:R-:W2:Y:S04]  /*1030*/  LDS R23, [R19+0x180] ;  /* 0x0001800013177984 */ /* 0x000ea80000000800 */
[----:B------:R-:W-:Y:S04]  /*1040*/  LDS R29, [R19+0x240] ;  /* 0x00024000131d7984 */ /* 0x000fe80000000800 */
[----:B------:R-:W-:Y:S01]  /*1050*/  LDS R24, [R19+0x3c0] ;  /* 0x0003c00013187984 */ /* 0x000fe20000000800 */
[----:B0-----:R-:W-:-:S04]  /*1060*/  FFMA R9, R8, R11, R9 ;  /* 0x0000000b08097223 */ /* 0x001fc80000000009 */
[----:B-1----:R-:W-:Y:S02]  /*1070*/  FFMA R9, R4, R28, R9 ;  /* 0x0000001c04097223 */ /* 0x002fe40000000009 */
[----:B------:R-:W0:Y:S02]  /*1080*/  LDS R4, [R19+0x1c0] ;  /* 0x0001c00013047984 */ /* 0x000e240000000800 */
[----:B------:R-:W-:Y:S02]  /*1090*/  FFMA R14, R14, R5, R9 ;  /* 0x000000050e0e7223 */ /* 0x000fe40000000009 */
[----:B------:R-:W-:Y:S02]  /*10a0*/  LDS R5, [R19+0x200] ;  /* 0x0002000013057984 */ /* 0x000fe40000000800 */
[----:B--2---:R-:W-:Y:S02]  /*10b0*/  FFMA R25, R23, R6, R14 ;  /* 0x0000000617197223 */ /* 0x004fe4000000000e */
[----:B------:R-:W1:Y:S04]  /*10c0*/  LDS.128 R8, [R16+0x20] ;  /* 0x0000200010087984 */ /* 0x000e680000000c00 */
[----:B------:R-:W2:Y:S01]  /*10d0*/  LDS R23, [R19+0x280] ;  /* 0x0002800013177984 */ /* 0x000ea20000000800 */
[----:B0-----:R-:W-:-:S03]  /*10e0*/  FFMA R7, R4, R7, R25 ;  /* 0x0000000704077223 */ /* 0x001fc60000000019 */
[----:B------:R-:W-:Y:S01]  /*10f0*/  LDS R25, [R19+0x300] ;  /* 0x0003000013197984 */ /* 0x000fe20000000800 */
[----:B-1----:R-:W-:Y:S01]  /*1100*/  FFMA R8, R8, R5, R7 ;  /* 0x0000000508087223 */ /* 0x002fe20000000007 */
[----:B------:R-:W-:-:S03]  /*1110*/  IMAD R5, R15, UR5, R22 ;  /* 0x000000050f057c24 */ /* 0x000fc6000f8e0216 */
[----:B------:R-:W-:Y:S01]  /*1120*/  FFMA R6, R29, R9, R8 ;  /* 0x000000091d067223 */ /* 0x000fe20000000008 */
[----:B------:R-:W-:Y:S01]  /*1130*/  IMAD.WIDE R4, R5, 0x4, R12 ;  /* 0x0000000405047825 */ /* 0x000fe200078e020c */
[----:B------:R-:W0:Y:S03]  /*1140*/  LDS R8, [R19+0x2c0] ;  /* 0x0002c00013087984 */ /* 0x000e260000000800 */
[----:B--2---:R-:W-:Y:S02]  /*1150*/  FFMA R9, R23, R10, R6 ;  /* 0x0000000a17097223 */ /* 0x004fe40000000006 */
[----:B------:R-:W-:Y:S04]  /*1160*/  LDS R10, [R19+0x340] ;  /* 0x00034000130a7984 */ /* 0x000fe80000000800 */
[----:B------:R-:W-:Y:S04]  /*1170*/  LDS R29, [R19+0x380] ;  /* 0x00038000131d7984 */ /* 0x000fe80000000800 */
[----:B------:R-:W1:Y:S01]  /*1180*/  LDS.128 R12, [R16+0x30] ;  /* 0x00003000100c7984 */ /* 0x000e620000000c00 */
[----:B------:R-:W-:Y:S06]  /*1190*/  BAR.SYNC.DEFER_BLOCKING 0x0 ;  /* 0x0000000000007b1d */ /* 0x000fec0000010000 */
[----:B------:R-:W2:Y:S04]  /*11a0*/  LDG.E R27, desc[UR10][R26.64+0x40] ;  /* 0x0000400a1a1b7981 */ /* 0x000ea8000c1e1900 */
[----:B------:R-:W3:Y:S01]  /*11b0*/  LDG.E R5, desc[UR10][R4.64] ;  /* 0x0000000a04057981 */ /* 0x000ee2000c1e1900 */
[----:B0-----:R-:W-:Y:S01]  /*11c0*/  FFMA R9, R8, R11, R9 ;  /* 0x0000000b08097223 */ /* 0x001fe20000000009 */
[----:B------:R-:W-:-:S03]  /*11d0*/  UIADD3 UR4, UPT, UPT, UR4, 0x20, URZ ;  /* 0x0000002004047890 */ /* 0x000fc6000fffe0ff */
[----:B-1----:R-:W-:-:S04]  /*11e0*/  FFMA R9, R12, R25, R9 ;  /* 0x000000190c097223 */ /* 0x002fc80000000009 */
[----:B------:R-:W-:-:S04]  /*11f0*/  FFMA R10, R10, R13, R9 ;  /* 0x0000000d0a0a7223 */ /* 0x000fc80000000009 */
[----:B------:R-:W-:-:S04]  /*1200*/  FFMA R29, R29, R14, R10 ;  /* 0x0000000e1d1d7223 */ /* 0x000fc8000000000a */
[----:B------:R-:W-:Y:S01]  /*1210*/  FFMA R15, R24, R15, R29 ;  /* 0x0000000f180f7223 */ /* 0x000fe2000000001d */
[----:B--2---:R-:W-:Y:S04]  /*1220*/  STS [R20], R27 ;  /* 0x0000001b14007388 */ /* 0x004fe80000000800 */
[----:B---3--:R-:W-:Y:S01]  /*1230*/  STS [R18], R5 ;  /* 0x0000000512007388 */ /* 0x008fe20000000800 */
[----:B------:R-:W-:Y:S06]  /*1240*/  BAR.SYNC.DEFER_BLOCKING 0x0 ;  /* 0x0000000000007b1d */ /* 0x000fec0000010000 */
[----:B------:R-:W-:Y:S04]  /*1250*/  LDS R23, [R19] ;  /* 0x0000000013177984 */ /* 0x000fe80000000800 */
[----:B------:R-:W0:Y:S04]  /*1260*/  LDS.128 R4, [R16] ;  /* 0x0000000010047984 */ /* 0x000e280000000c00 */
[----:B------:R-:W1:Y:S04]  /*1270*/  LDS R28, [R19+0x40] ;  /* 0x00004000131c7984 */ /* 0x000e680000000800 */
[----:B------:R-:W2:Y:S04]  /*1280*/  LDS R25, [R19+0x80] ;  /* 0x0000800013197984 */ /* 0x000ea80000000800 */
[----:B------:R-:W3:Y:S04]  /*1290*/  LDS R26, [R19+0xc0] ;  /* 0x0000c000131a7984 */ /* 0x000ee80000000800 */
[----:B------:R-:W-:Y:S04]  /*12a0*/  LDS R27, [R19+0x100] ;  /* 0x00010000131b7984 */ /* 0x000fe80000000800 */
[----:B------:R-:W4:Y:S04]  /*12b0*/  LDS.128 R8, [R16+0x10] ;  /* 0x0000100010087984 */ /* 0x000f280000000c00 */
[----:B------:R-:W5:Y:S04]  /*12c0*/  LDS R24, [R19+0x140] ;  /* 0x0001400013187984 */ /* 0x000f680000000800 */
[----:B------:R-:W5:Y:S01]  /*12d0*/  LDS R29, [R19+0x180] ;  /* 0x00018000131d7984 */ /* 0x000f620000000800 */
[----:B0-----:R-:W-:-:S03]  /*12e0*/  FFMA R15, R4, R23, R15 ;  /* 0x00000017040f7223 */ /* 0x001fc6000000000f */
[----:B------:R-:W0:Y:S01]  /*12f0*/  LDS R4, [R19+0x1c0] ;  /* 0x0001c00013047984 */ /* 0x000e220000000800 */
[----:B-1----:R-:W-:-:S03]  /*1300*/  FFMA R28, R28, R5, R15 ;  /* 0x000000051c1c7223 */ /* 0x002fc6000000000f */
[----:B------:R-:W-:Y:S01]  /*1310*/  LDS R23, [R19+0x200] ;  /* 0x0002000013177984 */ /* 0x000fe20000000800 */
[----:B--2---:R-:W-:-:S03]  /*1320*/  FFMA R25, R25, R6, R28 ;  /* 0x0000000619197223 */ /* 0x004fc6000000001c */
[----:B------:R-:W1:Y:S01]  /*1330*/  LDS.128 R12, [R16+0x20] ;  /* 0x00002000100c7984 */ /* 0x000e620000000c00 */
[----:B---3--:R-:W-:-:S03]  /*1340*/  FFMA R7, R26, R7, R25 ;  /* 0x000000071a077223 */ /* 0x008fc60000000019 */
[----:B------:R-:W-:Y:S01]  /*1350*/  LDS R25, [R19+0x300] ;  /* 0x0003000013197984 */ /* 0x000fe20000000800 */
[----:B----4-:R-:W-:-:S03]  /*1360*/  FFMA R7, R8, R27, R7 ;  /* 0x0000001b08077223 */ /* 0x010fc60000000007 */
[----:B------:R-:W2:Y:S01]  /*1370*/  LDS R8, [R19+0x240] ;  /* 0x0002400013087984 */ /* 0x000ea20000000800 */
[----:B-----5:R-:W-:-:S03]  /*1380*/  FFMA R24, R24, R9, R7 ;  /* 0x0000000918187223 */ /* 0x020fc60000000007 */
[----:B------:R-:W3:Y:S01]  /*1390*/  LDS R9, [R19+0x280] ;  /* 0x0002800013097984 */ /* 0x000ee20000000800 */
[----:B------:R-:W-:-:S03]  /*13a0*/  FFMA R29, R29, R10, R24 ;  /* 0x0000000a1d1d7223 */ /* 0x000fc60000000018 */
[----:B------:R-:W4:Y:S04]  /*13b0*/  LDS R10, [R19+0x2c0] ;  /* 0x0002c000130a7984 */ /* 0x000f280000000800 */
[----:B------:R-:W-:Y:S01]  /*13c0*/  LDS R24, [R19+0x340] ;  /* 0x0003400013187984 */ /* 0x000fe20000000800 */
[----:B0-----:R-:W-:-:S03]  /*13d0*/  FFMA R29, R4, R11, R29 ;  /* 0x0000000b041d7223 */ /* 0x001fc6000000001d */
[----:B------:R-:W0:Y:S04]  /*13e0*/  LDS.128 R4, [R16+0x30] ;  /* 0x0000300010047984 */ /* 0x000e280000000c00 */
[----:B------:R-:W5:Y:S01]  /*13f0*/  LDS R11, [R19+0x380] ;  /* 0x00038000130b7984 */ /* 0x000f620000000800 */
[----:B-1----:R-:W-:-:S03]  /*1400*/  FFMA R23, R12, R23, R29 ;  /* 0x000000170c177223 */ /* 0x002fc6000000001d */
[----:B------:R-:W1:Y:S01]  /*1410*/  LDS R12, [R19+0x3c0] ;  /* 0x0003c000130c7984 */ /* 0x000e620000000800 */
[----:B--2---:R-:W-:-:S04]  /*1420*/  FFMA R8, R8, R13, R23 ;  /* 0x0000000d08087223 */ /* 0x004fc80000000017 */
[----:B---3--:R-:W-:-:S04]  /*1430*/  FFMA R9, R9, R14, R8 ;  /* 0x0000000e09097223 */ /* 0x008fc80000000008 */
[----:B----4-:R-:W-:-:S04]  /*1440*/  FFMA R9, R10, R15, R9 ;  /* 0x0000000f0a097223 */ /* 0x010fc80000000009 */
[----:B0-----:R-:W-:-:S04]  /*1450*/  FFMA R9, R4, R25, R9 ;  /* 0x0000001904097223 */ /* 0x001fc80000000009 */
[----:B------:R-:W-:-:S04]  /*1460*/  FFMA R24, R24, R5, R9 ;  /* 0x0000000518187223 */ /* 0x000fc80000000009 */
[----:B-----5:R-:W-:-:S04]  /*1470*/  FFMA R11, R11, R6, R24 ;  /* 0x000000060b0b7223 */ /* 0x020fc80000000018 */
[----:B-1----:R-:W-:Y:S01]  /*1480*/  FFMA R24, R12, R7, R11 ;  /* 0x000000070c187223 */ /* 0x002fe2000000000b */
[----:B------:R-:W-:Y:S06]  /*1490*/  BAR.SYNC.DEFER_BLOCKING 0x0 ;  /* 0x0000000000007b1d */ /* 0x000fec0000010000 */
.L_x_3:
[----:B------:R-:W-:Y:S05]  /*14a0*/  BRA.U UP0, `(.L_x_0) ;  /* 0x0000000100c87547 */ /* 0x000fea000b800000 */
[----:B------:R-:W0:Y:S01]  /*14b0*/  LDC.64 R6, c[0x0][0x380] ;  /* 0x0000e000ff067b82 */ /* 0x000e220000000a00 */
[----:B------:R-:W1:Y:S01]  /*14c0*/  LDCU UR5, c[0x0][0x39c] ;  /* 0x00007380ff0577ac */ /* 0x000e620008000800 */
[----:B------:R-:W-:Y:S02]  /*14d0*/  IADD3 R9, PT, PT, R0, UR4, RZ ;  /* 0x0000000400097c10 */ /* 0x000fe4000fffe0ff */
[----:B------:R-:W-:-:S04]  /*14e0*/  IADD3 R21, PT, PT, R21, UR4, RZ ;  /* 0x0000000415157c10 */ /* 0x000fc8000fffe0ff */
[----:B------:R-:W2:Y:S01]  /*14f0*/  LDC.64 R4, c[0x0][0x388] ;  /* 0x0000e200ff047b82 */ /* 0x000ea20000000a00 */
[----:B-1----:R-:W-:Y:S02]  /*1500*/  IMAD R9, R9, UR5, R22 ;  /* 0x0000000509097c24 */ /* 0x002fe4000f8e0216 */
[----:B0-----:R-:W-:-:S05]  /*1510*/  IMAD.WIDE R6, R21, 0x4, R6 ;  /* 0x0000000415067825 */ /* 0x001fca00078e0206 */
[----:B------:R-:W3:Y:S01]  /*1520*/  LDG.E R11, desc[UR10][R6.64] ;  /* 0x0000000a060b7981 */ /* 0x000ee2000c1e1900 */
[----:B--2---:R-:W-:-:S06]  /*1530*/  IMAD.WIDE R8, R9, 0x4, R4 ;  /* 0x0000000409087825 */ /* 0x004fcc00078e0204 */
[----:B------:R-:W2:Y:S04]  /*1540*/  LDG.E R9, desc[UR10][R8.64] ;  /* 0x0000000a08097981 */ /* 0x000ea8000c1e1900 */
[----:B---3--:R-:W-:Y:S04]  /*1550*/  STS [R20], R11 ;  /* 0x0000000b14007388 */ /* 0x008fe80000000800 */
[----:B--2---:R-:W-:Y:S01]  /*1560*/  STS [R18], R9 ;  /* 0x0000000912007388 */ /* 0x004fe20000000800 */
        /* <DEDUP_REMOVED lines=9> */
[----:B------:R-:W5:Y:S04]  /*1600*/  LDS R21, [R19+0x180] ;  /* 0x0001800013157984 */ /* 0x000f680000000800 */
[----:B------:R-:W5:Y:S04]  /*1610*/  LDS R18, [R19+0x1c0] ;  /* 0x0001c00013127984 */ /* 0x000f680000000800 */
[----:B------:R-:W-:Y:S01]  /*1620*/  LDS.128 R8, [R16+0x20] ;  /* 0x0000200010087984 */ /* 0x000fe20000000c00 */
[----:B0-----:R-:W-:-:S03]  /*1630*/  FFMA R12, R12, R23, R24 ;  /* 0x000000170c0c7223 */ /* 0x001fc60000000018 */
[----:B------:R-:W-:Y:S04]  /*1640*/  LDS R20, [R19+0x240] ;  /* 0x0002400013147984 */ /* 0x000fe80000000800 */
[----:B------:R-:W0:Y:S01]  /*1650*/  LDS R23, [R19+0x200] ;  /* 0x0002000013177984 */ /* 0x000e220000000800 */
[----:B-1----:R-:W-:-:S03]  /*1660*/  FFMA R12, R29, R13, R12 ;  /* 0x0000000d1d0c7223 */ /* 0x002fc6000000000c */
[----:B------:R-:W-:Y:S01]  /*1670*/  LDS R24, [R19+0x2c0] ;  /* 0x0002c00013187984 */ /* 0x000fe20000000800 */
[----:B--2---:R-:W-:-:S03]  /*1680*/  FFMA R13, R25, R14, R12 ;  /* 0x0000000e190d7223 */ /* 0x004fc6000000000c */
[----:B------:R-:W1:Y:S01]  /*1690*/  LDS R25, [R19+0x280] ;  /* 0x0002800013197984 */ /* 0x000e620000000800 */
[----:B---3--:R-:W-:-:S04]  /*16a0*/  FFMA R13, R26, R15, R13 ;  /* 0x0000000f1a0d7223 */ /* 0x008fc8000000000d */
[----:B----4-:R-:W-:Y:S02]  /*16b0*/  FFMA R29, R4, R27, R13 ;  /* 0x0000001b041d7223 */ /* 0x010fe4000000000d */
[----:B------:R-:W-:Y:S04]  /*16c0*/  LDS R27, [R19+0x300] ;  /* 0x00030000131b7984 */ /* 0x000fe80000000800 */
[----:B------:R-:W2:Y:S01]  /*16d0*/  LDS.128 R12, [R16+0x30] ;  /* 0x00003000100c7984 */ /* 0x000ea20000000c00 */
[----:B-----5:R-:W-:-:S03]  /*16e0*/  FFMA R26, R22, R5, R29 ;  /* 0x00000005161a7223 */ /* 0x020fc6000000001d */
[----:B------:R-:W3:Y:S04]  /*16f0*/  LDS R4, [R19+0x340] ;  /* 0x0003400013047984 */ /* 0x000ee80000000800 */
[----:B------:R-:W4:Y:S04]  /*1700*/  LDS R5, [R19+0x380] ;  /* 0x0003800013057984 */ /* 0x000f280000000800 */
[----:B------:R-:W5:Y:S01]  /*1710*/  LDS R22, [R19+0x3c0] ;  /* 0x0003c00013167984 */ /* 0x000f620000000800 */
[----:B------:R-:W-:-:S04]  /*1720*/  FFMA R21, R21, R6, R26 ;  /* 0x0000000615157223 */ /* 0x000fc8000000001a */
[----:B------:R-:W-:-:S04]  /*1730*/  FFMA R7, R18, R7, R21 ;  /* 0x0000000712077223 */ /* 0x000fc80000000015 */
[----:B0-----:R-:W-:-:S04]  /*1740*/  FFMA R7, R8, R23, R7 ;  /* 0x0000001708077223 */ /* 0x001fc80000000007 */
[----:B------:R-:W-:-:S04]  /*1750*/  FFMA R20, R20, R9, R7 ;  /* 0x0000000914147223 */ /* 0x000fc80000000007 */
[----:B-1----:R-:W-:-:S04]  /*1760*/  FFMA R25, R25, R10, R20 ;  /* 0x0000000a19197223 */ /* 0x002fc80000000014 */
[----:B------:R-:W-:-:S04]  /*1770*/  FFMA R11, R24, R11, R25 ;  /* 0x0000000b180b7223 */ /* 0x000fc80000000019 */
[----:B--2---:R-:W-:-:S04]  /*1780*/  FFMA R11, R12, R27, R11 ;  /* 0x0000001b0c0b7223 */ /* 0x004fc8000000000b */
[----:B---3--:R-:W-:-:S04]  /*1790*/  FFMA R4, R4, R13, R11 ;  /* 0x0000000d04047223 */ /* 0x008fc8000000000b */
[----:B----4-:R-:W-:-:S04]  /*17a0*/  FFMA R5, R5, R14, R4 ;  /* 0x0000000e05057223 */ /* 0x010fc80000000004 */
[----:B-----5:R-:W-:Y:S01]  /*17b0*/  FFMA R24, R22, R15, R5 ;  /* 0x0000000f16187223 */ /* 0x020fe20000000005 */
[----:B------:R-:W-:Y:S06]  /*17c0*/  BAR.SYNC.DEFER_BLOCKING 0x0 ;  /* 0x0000000000007b1d */ /* 0x000fec0000010000 */
.L_x_0:
[----:B------:R-:W0:Y:S01]  /*17d0*/  LDC.64 R4, c[0x0][0x390] ;  /* 0x0000e400ff047b82 */ /* 0x000e220000000a00 */
[----:B------:R-:W2:Y:S01]  /*17e0*/  LDCU UR4, c[0x0][0x39c] ;  /* 0x00007380ff0477ac */ /* 0x000ea20008000800 */
[----:B---34-:R-:W-:Y:S02]  /*17f0*/  LEA R3, R3, R0, 0x4 ;  /* 0x0000000003037211 */ /* 0x018fe400078e20ff */
[----:B-1----:R-:W-:-:S05]  /*1800*/  LEA R2, R2, R17, 0x4 ;  /* 0x0000001102027211 */ /* 0x002fca00078e20ff */
[----:B--2---:R-:W-:-:S04]  /*1810*/  IMAD R3, R3, UR4, R2 ;  /* 0x0000000403037c24 */ /* 0x004fc8000f8e0202 */
[----:B0-----:R-:W-:-:S05]  /*1820*/  IMAD.WIDE R2, R3, 0x4, R4 ;  /* 0x0000000403027825 */ /* 0x001fca00078e0204 */
[----:B------:R-:W-:Y:S01]  /*1830*/  STG.E desc[UR10][R2.64], R24 ;  /* 0x0000001802007986 */ /* 0x000fe2000c10190a */
[----:B------:R-:W-:Y:S05]  /*1840*/  EXIT ;  /* 0x000000000000794d */ /* 0x000fea0003800000 */
.L_x_4:
[----:B------:R-:W-:-:S00]  /*1850*/  BRA `(.L_x_4) ;  /* 0xfffffffc00fc7947 */ /* 0x000fc0000383ffff */
[----:B------:R-:W-:-:S00]  /*1860*/  NOP ;  /* 0x0000000000007918 */ /* 0x000fc00000000000 */
        /* <DEDUP_REMOVED lines=9> */
.L_x_5:


//--------------------- .nv.shared.kernel         --------------------------
	.section	.nv.shared.kernel,"aw",@nobits
	.sectionflags	@""
	.align	4
.nv.shared.kernel:
	.zero		3072


//--------------------- .nv.shared.reserved.0     --------------------------
	.section	.nv.shared.reserved.0,"aw",@nobits
	.weak		__nv_reservedSMEM_offset_0_alias
	.size		__nv_reservedSMEM_offset_0_alias, 0, 64
	.other		__nv_reservedSMEM_offset_0_alias,@"STO_CUDA_RESERVED_SHARED STV_DEFAULT"
__nv_reservedSMEM_offset_0_alias:
	.zero		0
	.zero		64


//--------------------- .nv.constant0.kernel      --------------------------
	.section	.nv.constant0.kernel,"a",@progbits
	.sectionflags	@""
	.align	4
.nv.constant0.kernel:
	.zero		932


//--------------------- SYMBOLS --------------------------

	.type		.nv.reservedSmem.offset0,@object
	.size		.nv.reservedSmem.offset0,0x4
	.type		.nv.reservedSmem.cap,@object
	.size		.nv.reservedSmem.cap,0x4
